//
// Generated by NVIDIA NVVM Compiler
//
// Compiler Build ID: CL-36424714
// Cuda compilation tools, release 13.0, V13.0.88
// Based on NVVM 20.0.0
//

.version 9.0
.target sm_100
.address_size 64

	// .globl	_Z9matrixAddPKdS0_Pdii
// _ZZ19matrixAdd_coalescedPKdS0_PdiiE8A_shared has been demoted
// _ZZ19matrixAdd_coalescedPKdS0_PdiiE8B_shared has been demoted

.visible .entry _Z9matrixAddPKdS0_Pdii(
	.param .u64 .ptr .align 1 _Z9matrixAddPKdS0_Pdii_param_0,
	.param .u64 .ptr .align 1 _Z9matrixAddPKdS0_Pdii_param_1,
	.param .u64 .ptr .align 1 _Z9matrixAddPKdS0_Pdii_param_2,
	.param .u32 _Z9matrixAddPKdS0_Pdii_param_3,
	.param .u32 _Z9matrixAddPKdS0_Pdii_param_4
)
{
	.reg .pred 	%p<4>;
	.reg .b32 	%r<12>;
	.reg .b64 	%rd<11>;
	.reg .b64 	%fd<4>;

	ld.param.u64 	%rd1, [_Z9matrixAddPKdS0_Pdii_param_0];
	ld.param.u64 	%rd2, [_Z9matrixAddPKdS0_Pdii_param_1];
	ld.param.u64 	%rd3, [_Z9matrixAddPKdS0_Pdii_param_2];
	ld.param.u32 	%r4, [_Z9matrixAddPKdS0_Pdii_param_3];
	ld.param.u32 	%r3, [_Z9matrixAddPKdS0_Pdii_param_4];
	mov.u32 	%r5, %ctaid.y;
	mov.u32 	%r6, %ntid.y;
	mov.u32 	%r7, %tid.y;
	mad.lo.s32 	%r1, %r5, %r6, %r7;
	mov.u32 	%r8, %ctaid.x;
	mov.u32 	%r9, %ntid.x;
	mov.u32 	%r10, %tid.x;
	mad.lo.s32 	%r2, %r8, %r9, %r10;
	setp.ge.s32 	%p1, %r1, %r4;
	setp.ge.s32 	%p2, %r2, %r3;
	or.pred  	%p3, %p1, %p2;
	@%p3 bra 	$L__BB0_2;
	cvta.to.global.u64 	%rd4, %rd1;
	cvta.to.global.u64 	%rd5, %rd2;
	cvta.to.global.u64 	%rd6, %rd3;
	mad.lo.s32 	%r11, %r3, %r1, %r2;
	mul.wide.s32 	%rd7, %r11, 8;
	add.s64 	%rd8, %rd4, %rd7;
	ld.global.f64 	%fd1, [%rd8];
	add.s64 	%rd9, %rd5, %rd7;
	ld.global.f64 	%fd2, [%rd9];
	add.f64 	%fd3, %fd1, %fd2;
	add.s64 	%rd10, %rd6, %rd7;
	st.global.f64 	[%rd10], %fd3;
$L__BB0_2:
	ret;

}
	// .globl	_Z19matrixAdd_coalescedPKdS0_Pdii
.visible .entry _Z19matrixAdd_coalescedPKdS0_Pdii(
	.param .u64 .ptr .align 1 _Z19matrixAdd_coalescedPKdS0_Pdii_param_0,
	.param .u64 .ptr .align 1 _Z19matrixAdd_coalescedPKdS0_Pdii_param_1,
	.param .u64 .ptr .align 1 _Z19matrixAdd_coalescedPKdS0_Pdii_param_2,
	.param .u32 _Z19matrixAdd_coalescedPKdS0_Pdii_param_3,
	.param .u32 _Z19matrixAdd_coalescedPKdS0_Pdii_param_4
)
{
	.reg .pred 	%p<4>;
	.reg .b32 	%r<25>;
	.reg .b64 	%rd<12>;
	.reg .b64 	%fd<4>;
	// demoted variable
	.shared .align 4 .b8 _ZZ19matrixAdd_coalescedPKdS0_PdiiE8A_shared[1024];
	// demoted variable
	.shared .align 4 .b8 _ZZ19matrixAdd_coalescedPKdS0_PdiiE8B_shared[1024];
	ld.param.u64 	%rd2, [_Z19matrixAdd_coalescedPKdS0_Pdii_param_0];
	ld.param.u64 	%rd3, [_Z19matrixAdd_coalescedPKdS0_Pdii_param_1];
	ld.param.u64 	%rd1, [_Z19matrixAdd_coalescedPKdS0_Pdii_param_2];
	ld.param.u32 	%r4, [_Z19matrixAdd_coalescedPKdS0_Pdii_param_3];
	ld.param.u32 	%r5, [_Z19matrixAdd_coalescedPKdS0_Pdii_param_4];
	cvta.to.global.u64 	%rd4, %rd3;
	cvta.to.global.u64 	%rd5, %rd2;
	mov.u32 	%r6, %ctaid.y;
	mov.u32 	%r7, %ntid.y;
	mov.u32 	%r8, %tid.y;
	mad.lo.s32 	%r9, %r6, %r7, %r8;
	mov.u32 	%r10, %ctaid.x;
	mov.u32 	%r11, %ntid.x;
	mov.u32 	%r12, %tid.x;
	mad.lo.s32 	%r13, %r10, %r11, %r12;
	mad.lo.s32 	%r1, %r5, %r9, %r13;
	mul.wide.s32 	%rd6, %r1, 8;
	add.s64 	%rd7, %rd5, %rd6;
	ld.global.f64 	%fd1, [%rd7];
	cvt.rzi.s32.f64 	%r14, %fd1;
	shl.b32 	%r15, %r8, 6;
	mov.u32 	%r16, _ZZ19matrixAdd_coalescedPKdS0_PdiiE8A_shared;
	add.s32 	%r17, %r16, %r15;
	shl.b32 	%r18, %r12, 2;
	add.s32 	%r2, %r17, %r18;
	st.shared.u32 	[%r2], %r14;
	add.s64 	%rd8, %rd4, %rd6;
	ld.global.f64 	%fd2, [%rd8];
	cvt.rzi.s32.f64 	%r19, %fd2;
	mov.u32 	%r20, _ZZ19matrixAdd_coalescedPKdS0_PdiiE8B_shared;
	add.s32 	%r21, %r20, %r15;
	add.s32 	%r3, %r21, %r18;
	st.shared.u32 	[%r3], %r19;
	bar.sync 	0;
	setp.ge.s32 	%p1, %r9, %r4;
	setp.ge.s32 	%p2, %r13, %r5;
	or.pred  	%p3, %p1, %p2;
	@%p3 bra 	$L__BB1_2;
	cvta.to.global.u64 	%rd9, %rd1;
	ld.shared.u32 	%r22, [%r2];
	ld.shared.u32 	%r23, [%r3];
	add.s32 	%r24, %r23, %r22;
	cvt.rn.f64.s32 	%fd3, %r24;
	add.s64 	%rd11, %rd9, %rd6;
	st.global.f64 	[%rd11], %fd3;
$L__BB1_2:
	ret;

}


// ===== COMPILED SASS (sm_100) =====

	.target	sm_100

	.elftype	@"ET_EXEC"


//--------------------- .note.nv.tkinfo           --------------------------
	.section	.note.nv.tkinfo,"",@"SHT_NOTE"
	.sectionflags	@"SHF_NOTE_NV_TKINFO"
	.tkinfo
        /*0018*/ 	.word	0x00000002
        /*0030*/ 	.string	""
        /*0030*/ 	.string	"ptxas"
        /*0030*/ 	.string	"Cuda compilation tools, release 13.0, V13.0.88"
        /*0030*/ 	.string	"Build cuda_13.0.r13.0/compiler.36424714_0"
        /*0030*/ 	.string	"-arch sm_100 -m 64 "



//--------------------- .note.nv.cuinfo           --------------------------
	.section	.note.nv.cuinfo,"",@"SHT_NOTE"
	.sectionflags	@"SHF_NOTE_NV_CUINFO"
        /*0018*/ 	.short	0x0002
        /*001a*/ 	.short	0x0064
        /*001c*/ 	.short	0x0082
	.zero		2


//--------------------- .nv.info                  --------------------------
	.section	.nv.info,"",@"SHT_CUDA_INFO"
	.align	4


	//----- nvinfo : EIATTR_REGCOUNT
	.align		4
        /*0000*/ 	.byte	0x04, 0x2f
        /*0002*/ 	.short	(.L_1 - .L_0)
	.align		4
.L_0:
        /*0004*/ 	.word	index@(_Z9matrixAddPKdS0_Pdii)
        /*0008*/ 	.word	0x0000000e


	//----- nvinfo : EIATTR_FRAME_SIZE
	.align		4
.L_1:
        /*000c*/ 	.byte	0x04, 0x11
        /*000e*/ 	.short	(.L_3 - .L_2)
	.align		4
.L_2:
        /*0010*/ 	.word	index@(_Z9matrixAddPKdS0_Pdii)
        /*0014*/ 	.word	0x00000000


	//----- nvinfo : EIATTR_REGCOUNT
	.align		4
.L_3:
        /*0018*/ 	.byte	0x04, 0x2f
        /*001a*/ 	.short	(.L_5 - .L_4)
	.align		4
.L_4:
        /*001c*/ 	.word	index@(_Z19matrixAdd_coalescedPKdS0_Pdii)
        /*0020*/ 	.word	0x0000000f


	//----- nvinfo : EIATTR_FRAME_SIZE
	.align		4
.L_5:
        /*0024*/ 	.byte	0x04, 0x11
        /*0026*/ 	.short	(.L_7 - .L_6)
	.align		4
.L_6:
        /*0028*/ 	.word	index@(_Z19matrixAdd_coalescedPKdS0_Pdii)
        /*002c*/ 	.word	0x00000000


	//----- nvinfo : EIATTR_MIN_STACK_SIZE
	.align		4
.L_7:
        /*0030*/ 	.byte	0x04, 0x12
        /*0032*/ 	.short	(.L_9 - .L_8)
	.align		4
.L_8:
        /*0034*/ 	.word	index@(_Z19matrixAdd_coalescedPKdS0_Pdii)
        /*0038*/ 	.word	0x00000000


	//----- nvinfo : EIATTR_MIN_STACK_SIZE
	.align		4
.L_9:
        /*003c*/ 	.byte	0x04, 0x12
        /*003e*/ 	.short	(.L_11 - .L_10)
	.align		4
.L_10:
        /*0040*/ 	.word	index@(_Z9matrixAddPKdS0_Pdii)
        /*0044*/ 	.word	0x00000000
.L_11:


//--------------------- .nv.compat                --------------------------
	.section	.nv.compat,"",@"SHT_CUDA_COMPAT_INFO"
	.align	4
        /*0000*/ 	.byte	0x02, 0x09, 0x00, 0x00, 0x02, 0x02, 0x01, 0x00, 0x02, 0x05, 0x05, 0x00, 0x03, 0x07, 0x01, 0x01
        /*0010*/ 	.byte	0x02, 0x03, 0x00, 0x00, 0x02, 0x06, 0x01, 0x00, 0x04, 0x0b, 0x08, 0x00, 0x01, 0x00, 0x00, 0x00
        /*0020*/ 	.byte	0x00, 0x00, 0x00, 0x00


//--------------------- .nv.info._Z19matrixAdd_coalescedPKdS0_Pdii --------------------------
	.section	.nv.info._Z19matrixAdd_coalescedPKdS0_Pdii,"",@"SHT_CUDA_INFO"
	.sectionflags	@""
	.align	4


	//----- nvinfo : EIATTR_CUDA_API_VERSION
	.align		4
        /*0000*/ 	.byte	0x04, 0x37
        /*0002*/ 	.short	(.L_13 - .L_12)
.L_12:
        /*0004*/ 	.word	0x00000082


	//----- nvinfo : EIATTR_KPARAM_INFO
	.align		4
.L_13:
        /*0008*/ 	.byte	0x04, 0x17
        /*000a*/ 	.short	(.L_15 - .L_14)
.L_14:
        /*000c*/ 	.word	0x00000000
        /*0010*/ 	.short	0x0004
        /*0012*/ 	.short	0x001c
        /*0014*/ 	.byte	0x00, 0xf0, 0x11, 0x00


	//----- nvinfo : EIATTR_KPARAM_INFO
	.align		4
.L_15:
        /*0018*/ 	.byte	0x04, 0x17
        /*001a*/ 	.short	(.L_17 - .L_16)
.L_16:
        /*001c*/ 	.word	0x00000000
        /*0020*/ 	.short	0x0003
        /*0022*/ 	.short	0x0018
        /*0024*/ 	.byte	0x00, 0xf0, 0x11, 0x00


	//----- nvinfo : EIATTR_KPARAM_INFO
	.align		4
.L_17:
        /*0028*/ 	.byte	0x04, 0x17
        /*002a*/ 	.short	(.L_19 - .L_18)
.L_18:
        /*002c*/ 	.word	0x00000000
        /*0030*/ 	.short	0x0002
        /*0032*/ 	.short	0x0010
        /*0034*/ 	.byte	0x00, 0xf5, 0x21, 0x00


	//----- nvinfo : EIATTR_KPARAM_INFO
	.align		4
.L_19:
        /*0038*/ 	.byte	0x04, 0x17
        /*003a*/ 	.short	(.L_21 - .L_20)
.L_20:
        /*003c*/ 	.word	0x00000000
        /*0040*/ 	.short	0x0001
        /*0042*/ 	.short	0x0008
        /*0044*/ 	.byte	0x00, 0xf5, 0x21, 0x00


	//----- nvinfo : EIATTR_KPARAM_INFO
	.align		4
.L_21:
        /*0048*/ 	.byte	0x04, 0x17
        /*004a*/ 	.short	(.L_23 - .L_22)
.L_22:
        /*004c*/ 	.word	0x00000000
        /*0050*/ 	.short	0x0000
        /*0052*/ 	.short	0x0000
        /*0054*/ 	.byte	0x00, 0xf5, 0x21, 0x00


	//----- nvinfo : EIATTR_SPARSE_MMA_MASK
	.align		4
.L_23:
        /*0058*/ 	.byte	0x03, 0x50
        /*005a*/ 	.short	0x0000


	//----- nvinfo : EIATTR_MAXREG_COUNT
	.align		4
        /*005c*/ 	.byte	0x03, 0x1b
        /*005e*/ 	.short	0x00ff


	//----- nvinfo : EIATTR_NUM_BARRIERS
	.align		4
        /*0060*/ 	.byte	0x02, 0x4c
        /*0062*/ 	.byte	0x01
	.zero		1


	//----- nvinfo : EIATTR_MERCURY_ISA_VERSION
	.align		4
        /*0064*/ 	.byte	0x03, 0x5f
        /*0066*/ 	.short	0x0101


	//----- nvinfo : EIATTR_VRC_CTA_INIT_COUNT
	.align		4
        /*0068*/ 	.byte	0x02, 0x4a
	.zero		1
	.zero		1


	//----- nvinfo : EIATTR_EXIT_INSTR_OFFSETS
	.align		4
        /*006c*/ 	.byte	0x04, 0x1c
        /*006e*/ 	.short	(.L_25 - .L_24)


	//   ....[0]....
.L_24:
        /*0070*/ 	.word	0x00000230


	//   ....[1]....
        /*0074*/ 	.word	0x000002b0


	//----- nvinfo : EIATTR_CBANK_PARAM_SIZE
	.align		4
.L_25:
        /*0078*/ 	.byte	0x03, 0x19
        /*007a*/ 	.short	0x0020


	//----- nvinfo : EIATTR_PARAM_CBANK
	.align		4
        /*007c*/ 	.byte	0x04, 0x0a
        /*007e*/ 	.short	(.L_27 - .L_26)
	.align		4
.L_26:
        /*0080*/ 	.word	index@(.nv.constant0._Z19matrixAdd_coalescedPKdS0_Pdii)
        /*0084*/ 	.short	0x0380
        /*0086*/ 	.short	0x0020


	//----- nvinfo : EIATTR_SW_WAR
	.align		4
.L_27:
        /*0088*/ 	.byte	0x04, 0x36
        /*008a*/ 	.short	(.L_29 - .L_28)
.L_28:
        /*008c*/ 	.word	0x00000008
.L_29:


//--------------------- .nv.info._Z9matrixAddPKdS0_Pdii --------------------------
	.section	.nv.info._Z9matrixAddPKdS0_Pdii,"",@"SHT_CUDA_INFO"
	.sectionflags	@""
	.align	4


	//----- nvinfo : EIATTR_CUDA_API_VERSION
	.align		4
        /*0000*/ 	.byte	0x04, 0x37
        /*0002*/ 	.short	(.L_31 - .L_30)
.L_30:
        /*0004*/ 	.word	0x00000082


	//----- nvinfo : EIATTR_KPARAM_INFO
	.align		4
.L_31:
        /*0008*/ 	.byte	0x04, 0x17
        /*000a*/ 	.short	(.L_33 - .L_32)
.L_32:
        /*000c*/ 	.word	0x00000000
        /*0010*/ 	.short	0x0004
        /*0012*/ 	.short	0x001c
        /*0014*/ 	.byte	0x00, 0xf0, 0x11, 0x00


	//----- nvinfo : EIATTR_KPARAM_INFO
	.align		4
.L_33:
        /*0018*/ 	.byte	0x04, 0x17
        /*001a*/ 	.short	(.L_35 - .L_34)
.L_34:
        /*001c*/ 	.word	0x00000000
        /*0020*/ 	.short	0x0003
        /*0022*/ 	.short	0x0018
        /*0024*/ 	.byte	0x00, 0xf0, 0x11, 0x00


	//----- nvinfo : EIATTR_KPARAM_INFO
	.align		4
.L_35:
        /*0028*/ 	.byte	0x04, 0x17
        /*002a*/ 	.short	(.L_37 - .L_36)
.L_36:
        /*002c*/ 	.word	0x00000000
        /*0030*/ 	.short	0x0002
        /*0032*/ 	.short	0x0010
        /*0034*/ 	.byte	0x00, 0xf5, 0x21, 0x00


	//----- nvinfo : EIATTR_KPARAM_INFO
	.align		4
.L_37:
        /*0038*/ 	.byte	0x04, 0x17
        /*003a*/ 	.short	(.L_39 - .L_38)
.L_38:
        /*003c*/ 	.word	0x00000000
        /*0040*/ 	.short	0x0001
        /*0042*/ 	.short	0x0008
        /*0044*/ 	.byte	0x00, 0xf5, 0x21, 0x00


	//----- nvinfo : EIATTR_KPARAM_INFO
	.align		4
.L_39:
        /*0048*/ 	.byte	0x04, 0x17
        /*004a*/ 	.short	(.L_41 - .L_40)
.L_40:
        /*004c*/ 	.word	0x00000000
        /*0050*/ 	.short	0x0000
        /*0052*/ 	.short	0x0000
        /*0054*/ 	.byte	0x00, 0xf5, 0x21, 0x00


	//----- nvinfo : EIATTR_SPARSE_MMA_MASK
	.align		4
.L_41:
        /*0058*/ 	.byte	0x03, 0x50
        /*005a*/ 	.short	0x0000


	//----- nvinfo : EIATTR_MAXREG_COUNT
	.align		4
        /*005c*/ 	.byte	0x03, 0x1b
        /*005e*/ 	.short	0x00ff


	//----- nvinfo : EIATTR_MERCURY_ISA_VERSION
	.align		4
        /*0060*/ 	.byte	0x03, 0x5f
        /*0062*/ 	.short	0x0101


	//----- nvinfo : EIATTR_VRC_CTA_INIT_COUNT
	.align		4
        /*0064*/ 	.byte	0x02, 0x4a
	.zero		1
	.zero		1


	//----- nvinfo : EIATTR_EXIT_INSTR_OFFSETS
	.align		4
        /*0068*/ 	.byte	0x04, 0x1c
        /*006a*/ 	.short	(.L_43 - .L_42)


	//   ....[0]....
.L_42:
        /*006c*/ 	.word	0x000000c0


	//   ....[1]....
        /*0070*/ 	.word	0x00000190


	//----- nvinfo : EIATTR_CBANK_PARAM_SIZE
	.align		4
.L_43:
        /*0074*/ 	.byte	0x03, 0x19
        /*0076*/ 	.short	0x0020


	//----- nvinfo : EIATTR_PARAM_CBANK
	.align		4
        /*0078*/ 	.byte	0x04, 0x0a
        /*007a*/ 	.short	(.L_45 - .L_44)
	.align		4
.L_44:
        /*007c*/ 	.word	index@(.nv.constant0._Z9matrixAddPKdS0_Pdii)
        /*0080*/ 	.short	0x0380
        /*0082*/ 	.short	0x0020


	//----- nvinfo : EIATTR_SW_WAR
	.align		4
.L_45:
        /*0084*/ 	.byte	0x04, 0x36
        /*0086*/ 	.short	(.L_47 - .L_46)
.L_46:
        /*0088*/ 	.word	0x00000008
.L_47:


//--------------------- .nv.callgraph             --------------------------
	.section	.nv.callgraph,"",@"SHT_CUDA_CALLGRAPH"
	.align	4
	.sectionentsize	8
	.align		4
        /*0000*/ 	.word	0x00000000
	.align		4
        /*0004*/ 	.word	0xffffffff
	.align		4
        /*0008*/ 	.word	0x00000000
	.align		4
        /*000c*/ 	.word	0xfffffffe
	.align		4
        /*0010*/ 	.word	0x00000000
	.align		4
        /*0014*/ 	.word	0xfffffffd
	.align		4
        /*0018*/ 	.word	0x00000000
	.align		4
        /*001c*/ 	.word	0xfffffffc


//--------------------- .text._Z19matrixAdd_coalescedPKdS0_Pdii --------------------------
	.section	.text._Z19matrixAdd_coalescedPKdS0_Pdii,"ax",@progbits
	.align	128
        .global         _Z19matrixAdd_coalescedPKdS0_Pdii
        .type           _Z19matrixAdd_coalescedPKdS0_Pdii,@function
        .size           _Z19matrixAdd_coalescedPKdS0_Pdii,(.L_x_2 - _Z19matrixAdd_coalescedPKdS0_Pdii)
        .other          _Z19matrixAdd_coalescedPKdS0_Pdii,@"STO_CUDA_ENTRY STV_DEFAULT"
_Z19matrixAdd_coalescedPKdS0_Pdii:
.text._Z19matrixAdd_coalescedPKdS0_Pdii:
[----:B------:R-:W-:Y:S01]  /*0000*/  LDC R1, c[0x0][0x37c] ;  /* 0x0000df00ff017b82 */ /* 0x000fe20000000800 */
[----:B------:R-:W0:Y:S07]  /*0010*/  S2R R11, SR_TID.Y ;  /* 0x00000000000b7919 */ /* 0x000e2e0000002200 */
[----:B------:R-:W0:Y:S01]  /*0020*/  LDC R6, c[0x0][0x364] ;  /* 0x0000d900ff067b82 */ /* 0x000e220000000800 */
[----:B------:R-:W1:Y:S01]  /*0030*/  LDCU UR7, c[0x0][0x39c] ;  /* 0x00007380ff0777ac */ /* 0x000e620008000800 */
[----:B------:R-:W2:Y:S01]  /*0040*/  S2R R12, SR_TID.X ;  /* 0x00000000000c7919 */ /* 0x000ea20000002100 */
[----:B------:R-:W3:Y:S05]  /*0050*/  LDCU.64 UR8, c[0x0][0x358] ;  /* 0x00006b00ff0877ac */ /* 0x000eea0008000a00 */
[----:B------:R-:W0:Y:S01]  /*0060*/  S2UR UR4, SR_CTAID.Y ;  /* 0x00000000000479c3 */ /* 0x000e220000002600 */
[----:B------:R-:W4:Y:S07]  /*0070*/  LDCU UR10, c[0x0][0x398] ;  /* 0x00007300ff0a77ac */ /* 0x000f2e0008000800 */
[----:B------:R-:W2:Y:S08]  /*0080*/  S2UR UR5, SR_CTAID.X ;  /* 0x00000000000579c3 */ /* 0x000eb00000002500 */
[----:B------:R-:W2:Y:S08]  /*0090*/  LDC R7, c[0x0][0x360] ;  /* 0x0000d800ff077b82 */ /* 0x000eb00000000800 */
[----:B------:R-:W5:Y:S01]  /*00a0*/  LDC.64 R2, c[0x0][0x380] ;  /* 0x0000e000ff027b82 */ /* 0x000f620000000a00 */
[----:B0-----:R-:W-:-:S07]  /*00b0*/  IMAD R6, R6, UR4, R11 ;  /* 0x0000000406067c24 */ /* 0x001fce000f8e020b */
[----:B------:R-:W0:Y:S01]  /*00c0*/  LDC.64 R4, c[0x0][0x388] ;  /* 0x0000e200ff047b82 */ /* 0x000e220000000a00 */
[----:B--2---:R-:W-:-:S04]  /*00d0*/  IMAD R7, R7, UR5, R12 ;  /* 0x0000000507077c24 */ /* 0x004fc8000f8e020c */
[----:B-1----:R-:W-:-:S04]  /*00e0*/  IMAD R0, R6, UR7, R7 ;  /* 0x0000000706007c24 */ /* 0x002fc8000f8e0207 */
[----:B-----5:R-:W-:-:S06]  /*00f0*/  IMAD.WIDE R2, R0, 0x8, R2 ;  /* 0x0000000800027825 */ /* 0x020fcc00078e0202 */
[----:B---3--:R-:W2:Y:S01]  /*0100*/  LDG.E.64 R2, desc[UR8][R2.64] ;  /* 0x0000000802027981 */ /* 0x008ea2000c1e1b00 */
[----:B0-----:R-:W-:-:S06]  /*0110*/  IMAD.WIDE R4, R0, 0x8, R4 ;  /* 0x0000000800047825 */ /* 0x001fcc00078e0204 */
[----:B------:R-:W3:Y:S01]  /*0120*/  LDG.E.64 R4, desc[UR8][R4.64] ;  /* 0x0000000804047981 */ /* 0x000ee2000c1e1b00 */
[----:B------:R-:W0:Y:S01]  /*0130*/  S2UR UR6, SR_CgaCtaId ;  /* 0x00000000000679c3 */ /* 0x000e220000008800 */
[----:B------:R-:W-:Y:S01]  /*0140*/  UMOV UR4, 0x400 ;  /* 0x0000040000047882 */ /* 0x000fe20000000000 */
[----:B------:R-:W-:Y:S01]  /*0150*/  ISETP.GE.AND P0, PT, R7, UR7, PT ;  /* 0x0000000707007c0c */ /* 0x000fe2000bf06270 */
[----:B------:R-:W-:-:S03]  /*0160*/  UIADD3 UR5, UPT, UPT, UR4, 0x400, URZ ;  /* 0x0000040004057890 */ /* 0x000fc6000fffe0ff */
[----:B----4-:R-:W-:Y:S01]  /*0170*/  ISETP.GE.OR P0, PT, R6, UR10, P0 ;  /* 0x0000000a06007c0c */ /* 0x010fe20008706670 */
[----:B0-----:R-:W-:Y:S02]  /*0180*/  ULEA UR4, UR6, UR4, 0x18 ;  /* 0x0000000406047291 */ /* 0x001fe4000f8ec0ff */
[----:B------:R-:W-:-:S04]  /*0190*/  ULEA UR5, UR6, UR5, 0x18 ;  /* 0x0000000506057291 */ /* 0x000fc8000f8ec0ff */
[C---:B------:R-:W-:Y:S02]  /*01a0*/  LEA R7, R11.reuse, UR4, 0x6 ;  /* 0x000000040b077c11 */ /* 0x040fe4000f8e30ff */
[----:B------:R-:W-:Y:S02]  /*01b0*/  LEA R10, R11, UR5, 0x6 ;  /* 0x000000050b0a7c11 */ /* 0x000fe4000f8e30ff */
[C---:B------:R-:W-:Y:S02]  /*01c0*/  LEA R7, R12.reuse, R7, 0x2 ;  /* 0x000000070c077211 */ /* 0x040fe400078e10ff */
[----:B------:R-:W-:Y:S01]  /*01d0*/  LEA R10, R12, R10, 0x2 ;  /* 0x0000000a0c0a7211 */ /* 0x000fe200078e10ff */
[----:B--2---:R-:W0:Y:S08]  /*01e0*/  F2I.F64.TRUNC R8, R2 ;  /* 0x0000000200087311 */ /* 0x004e30000030d100 */
[----:B---3--:R-:W1:Y:S01]  /*01f0*/  F2I.F64.TRUNC R9, R4 ;  /* 0x0000000400097311 */ /* 0x008e62000030d100 */
[----:B0-----:R0:W-:Y:S04]  /*0200*/  STS [R7], R8 ;  /* 0x0000000807007388 */ /* 0x0011e80000000800 */
[----:B-1----:R0:W-:Y:S01]  /*0210*/  STS [R10], R9 ;  /* 0x000000090a007388 */ /* 0x0021e20000000800 */
[----:B------:R-:W-:Y:S06]  /*0220*/  BAR.SYNC.DEFER_BLOCKING 0x0 ;  /* 0x0000000000007b1d */ /* 0x000fec0000010000 */
[----:B------:R-:W-:Y:S05]  /*0230*/  @P0 EXIT ;  /* 0x000000000000094d */ /* 0x000fea0003800000 */
[----:B0-----:R-:W-:Y:S01]  /*0240*/  LDS R7, [R7] ;  /* 0x0000000007077984 */ /* 0x001fe20000000800 */
[----:B------:R-:W0:Y:S03]  /*0250*/  LDC.64 R4, c[0x0][0x390] ;  /* 0x0000e400ff047b82 */ /* 0x000e260000000a00 */
[----:B------:R-:W1:Y:S01]  /*0260*/  LDS R10, [R10] ;  /* 0x000000000a0a7984 */ /* 0x000e620000000800 */
[----:B0-----:R-:W-:Y:S01]  /*0270*/  IMAD.WIDE R4, R0, 0x8, R4 ;  /* 0x0000000800047825 */ /* 0x001fe200078e0204 */
[----:B-1----:R-:W-:-:S06]  /*0280*/  IADD3 R2, PT, PT, R7, R10, RZ ;  /* 0x0000000a07027210 */ /* 0x002fcc0007ffe0ff */
[----:B------:R-:W0:Y:S02]  /*0290*/  I2F.F64 R2, R2 ;  /* 0x0000000200027312 */ /* 0x000e240000201c00 */
[----:B0-----:R-:W-:Y:S01]  /*02a0*/  STG.E.64 desc[UR8][R4.64], R2 ;  /* 0x0000000204007986 */ /* 0x001fe2000c101b08 */
[----:B------:R-:W-:Y:S05]  /*02b0*/  EXIT ;  /* 0x000000000000794d */ /* 0x000fea0003800000 */
.L_x_0:
[----:B------:R-:W-:-:S00]  /*02c0*/  BRA `(.L_x_0) ;  /* 0xfffffffc00fc7947 */ /* 0x000fc0000383ffff */
[----:B------:R-:W-:-:S00]  /*02d0*/  NOP ;  /* 0x0000000000007918 */ /* 0x000fc00000000000 */
        /* <DEDUP_REMOVED lines=10> */
.L_x_2:


//--------------------- .text._Z9matrixAddPKdS0_Pdii --------------------------
	.section	.text._Z9matrixAddPKdS0_Pdii,"ax",@progbits
	.align	128
        .global         _Z9matrixAddPKdS0_Pdii
        .type           _Z9matrixAddPKdS0_Pdii,@function
        .size           _Z9matrixAddPKdS0_Pdii,(.L_x_3 - _Z9matrixAddPKdS0_Pdii)
        .other          _Z9matrixAddPKdS0_Pdii,@"STO_CUDA_ENTRY STV_DEFAULT"
_Z9matrixAddPKdS0_Pdii:
.text._Z9matrixAddPKdS0_Pdii:
[----:B------:R-:W-:Y:S01]  /*0000*/  LDC R1, c[0x0][0x37c] ;  /* 0x0000df00ff017b82 */ /* 0x000fe20000000800 */
[----:B------:R-:W0:Y:S07]  /*0010*/  S2R R2, SR_TID.X ;  /* 0x0000000000027919 */ /* 0x000e2e0000002100 */
[----:B------:R-:W1:Y:S01]  /*0020*/  LDC R0, c[0x0][0x364] ;  /* 0x0000d900ff007b82 */ /* 0x000e620000000800 */
[----:B------:R-:W2:Y:S01]  /*0030*/  LDCU.64 UR6, c[0x0][0x398] ;  /* 0x00007300ff0677ac */ /* 0x000ea20008000a00 */
[----:B------:R-:W1:Y:S06]  /*0040*/  S2R R3, SR_TID.Y ;  /* 0x0000000000037919 */ /* 0x000e6c0000002200 */
[----:B------:R-:W0:Y:S08]  /*0050*/  S2UR UR5, SR_CTAID.X ;  /* 0x00000000000579c3 */ /* 0x000e300000002500 */
[----:B------:R-:W0:Y:S08]  /*0060*/  LDC R7, c[0x0][0x360] ;  /* 0x0000d800ff077b82 */ /* 0x000e300000000800 */
[----:B------:R-:W1:Y:S01]  /*0070*/  S2UR UR4, SR_CTAID.Y ;  /* 0x00000000000479c3 */ /* 0x000e620000002600 */
[----:B0-----:R-:W-:-:S05]  /*0080*/  IMAD R7, R7, UR5, R2 ;  /* 0x0000000507077c24 */ /* 0x001fca000f8e0202 */
[----:B--2---:R-:W-:Y:S01]  /*0090*/  ISETP.GE.AND P0, PT, R7, UR7, PT ;  /* 0x0000000707007c0c */ /* 0x004fe2000bf06270 */
[----:B-1----:R-:W-:-:S05]  /*00a0*/  IMAD R0, R0, UR4, R3 ;  /* 0x0000000400007c24 */ /* 0x002fca000f8e0203 */
[----:B------:R-:W-:-:S13]  /*00b0*/  ISETP.GE.OR P0, PT, R0, UR6, P0 ;  /* 0x0000000600007c0c */ /* 0x000fda0008706670 */
[----:B------:R-:W-:Y:S05]  /*00c0*/  @P0 EXIT ;  /* 0x000000000000094d */ /* 0x000fea0003800000 */
[----:B------:R-:W0:Y:S01]  /*00d0*/  LDC.64 R2, c[0x0][0x380] ;  /* 0x0000e000ff027b82 */ /* 0x000e220000000a00 */
[----:B------:R-:W1:Y:S01]  /*00e0*/  LDCU.64 UR4, c[0x0][0x358] ;  /* 0x00006b00ff0477ac */ /* 0x000e620008000a00 */
[----:B------:R-:W-:-:S06]  /*00f0*/  IMAD R11, R0, UR7, R7 ;  /* 0x00000007000b7c24 */ /* 0x000fcc000f8e0207 */
[----:B------:R-:W2:Y:S08]  /*0100*/  LDC.64 R4, c[0x0][0x388] ;  /* 0x0000e200ff047b82 */ /* 0x000eb00000000a00 */
[----:B------:R-:W3:Y:S01]  /*0110*/  LDC.64 R8, c[0x0][0x390] ;  /* 0x0000e400ff087b82 */ /* 0x000ee20000000a00 */
[----:B0-----:R-:W-:-:S06]  /*0120*/  IMAD.WIDE R2, R11, 0x8, R2 ;  /* 0x000000080b027825 */ /* 0x001fcc00078e0202 */
[----:B-1----:R-:W4:Y:S01]  /*0130*/  LDG.E.64 R2, desc[UR4][R2.64] ;  /* 0x0000000402027981 */ /* 0x002f22000c1e1b00 */
[----:B--2---:R-:W-:-:S06]  /*0140*/  IMAD.WIDE R4, R11, 0x8, R4 ;  /* 0x000000080b047825 */ /* 0x004fcc00078e0204 */
[----:B------:R-:W4:Y:S01]  /*0150*/  LDG.E.64 R4, desc[UR4][R4.64] ;  /* 0x0000000404047981 */ /* 0x000f22000c1e1b00 */
[----:B---3--:R-:W-:Y:S01]  /*0160*/  IMAD.WIDE R8, R11, 0x8, R8 ;  /* 0x000000080b087825 */ /* 0x008fe200078e0208 */
[----:B----4-:R-:W-:-:S07]  /*0170*/  DADD R6, R2, R4 ;  /* 0x0000000002067229 */ /* 0x010fce0000000004 */
[----:B------:R-:W-:Y:S01]  /*0180*/  STG.E.64 desc[UR4][R8.64], R6 ;  /* 0x0000000608007986 */ /* 0x000fe2000c101b04 */
[----:B------:R-:W-:Y:S05]  /*0190*/  EXIT ;  /* 0x000000000000794d */ /* 0x000fea0003800000 */
.L_x_1:
        /* <DEDUP_REMOVED lines=14> */
.L_x_3:


//--------------------- .nv.shared._Z19matrixAdd_coalescedPKdS0_Pdii --------------------------
	.section	.nv.shared._Z19matrixAdd_coalescedPKdS0_Pdii,"aw",@nobits
	.sectionflags	@""
	.align	4
.nv.shared._Z19matrixAdd_coalescedPKdS0_Pdii:
	.zero		3072


//--------------------- .nv.shared.reserved.0     --------------------------
	.section	.nv.shared.reserved.0,"aw",@nobits
	.weak		__nv_reservedSMEM_offset_0_alias
	.size		__nv_reservedSMEM_offset_0_alias, 0, 64
	.other		__nv_reservedSMEM_offset_0_alias,@"STO_CUDA_RESERVED_SHARED STV_DEFAULT"
__nv_reservedSMEM_offset_0_alias:
	.zero		0
	.zero		64


//--------------------- .nv.constant0._Z19matrixAdd_coalescedPKdS0_Pdii --------------------------
	.section	.nv.constant0._Z19matrixAdd_coalescedPKdS0_Pdii,"a",@progbits
	.sectionflags	@""
	.align	4
.nv.constant0._Z19matrixAdd_coalescedPKdS0_Pdii:
	.zero		928


//--------------------- .nv.constant0._Z9matrixAddPKdS0_Pdii --------------------------
	.section	.nv.constant0._Z9matrixAddPKdS0_Pdii,"a",@progbits
	.sectionflags	@""
	.align	4
.nv.constant0._Z9matrixAddPKdS0_Pdii:
	.zero		928


//--------------------- SYMBOLS --------------------------

	.type		.nv.reservedSmem.offset0,@object
	.size		.nv.reservedSmem.offset0,0x4
	.type		.nv.reservedSmem.cap,@object
	.size		.nv.reservedSmem.cap,0x4
